//
// Generated by NVIDIA NVVM Compiler
//
// Compiler Build ID: CL-36424714
// Cuda compilation tools, release 13.0, V13.0.88
// Based on NVVM 20.0.0
//

.version 9.0
.target sm_100
.address_size 64

	// .globl	_Z12SumReductionPKfPfi

.visible .entry _Z12SumReductionPKfPfi(
	.param .u64 .ptr .align 1 _Z12SumReductionPKfPfi_param_0,
	.param .u64 .ptr .align 1 _Z12SumReductionPKfPfi_param_1,
	.param .u32 _Z12SumReductionPKfPfi_param_2
)
{
	.reg .pred 	%p<9>;
	.reg .b32 	%r<22>;
	.reg .b32 	%f<20>;
	.reg .b64 	%rd<7>;

	ld.param.u64 	%rd2, [_Z12SumReductionPKfPfi_param_0];
	ld.param.u64 	%rd3, [_Z12SumReductionPKfPfi_param_1];
	ld.param.u32 	%r7, [_Z12SumReductionPKfPfi_param_2];
	mov.u32 	%r1, %tid.x;
	mov.u32 	%r8, %ctaid.x;
	mov.u32 	%r2, %ntid.x;
	mad.lo.s32 	%r21, %r8, %r2, %r1;
	setp.ge.s32 	%p1, %r21, %r7;
	mov.f32 	%f19, 0f00000000;
	@%p1 bra 	$L__BB0_3;
	mov.u32 	%r9, %nctaid.x;
	mul.lo.s32 	%r4, %r9, %r2;
	cvta.to.global.u64 	%rd1, %rd2;
	mov.f32 	%f19, 0f00000000;
$L__BB0_2:
	mul.wide.s32 	%rd4, %r21, 4;
	add.s64 	%rd5, %rd1, %rd4;
	ld.global.f32 	%f7, [%rd5];
	add.f32 	%f19, %f19, %f7;
	add.s32 	%r21, %r21, %r4;
	setp.lt.s32 	%p2, %r21, %r7;
	@%p2 bra 	$L__BB0_2;
$L__BB0_3:
	mov.b32 	%r10, %f19;
	shfl.sync.down.b32	%r11|%p3, %r10, 16, 31, -1;
	mov.b32 	%f8, %r11;
	add.f32 	%f9, %f19, %f8;
	mov.b32 	%r12, %f9;
	shfl.sync.down.b32	%r13|%p4, %r12, 8, 31, -1;
	mov.b32 	%f10, %r13;
	add.f32 	%f11, %f9, %f10;
	mov.b32 	%r14, %f11;
	shfl.sync.down.b32	%r15|%p5, %r14, 4, 31, -1;
	mov.b32 	%f12, %r15;
	add.f32 	%f13, %f11, %f12;
	mov.b32 	%r16, %f13;
	shfl.sync.down.b32	%r17|%p6, %r16, 2, 31, -1;
	mov.b32 	%f14, %r17;
	add.f32 	%f15, %f13, %f14;
	mov.b32 	%r18, %f15;
	shfl.sync.down.b32	%r19|%p7, %r18, 1, 31, -1;
	mov.b32 	%f16, %r19;
	add.f32 	%f4, %f15, %f16;
	and.b32  	%r20, %r1, 31;
	setp.ne.s32 	%p8, %r20, 0;
	@%p8 bra 	$L__BB0_5;
	cvta.to.global.u64 	%rd6, %rd3;
	atom.global.add.f32 	%f17, [%rd6], %f4;
$L__BB0_5:
	ret;

}


// ===== COMPILED SASS (sm_100) =====

	.target	sm_100

	.elftype	@"ET_EXEC"


//--------------------- .note.nv.tkinfo           --------------------------
	.section	.note.nv.tkinfo,"",@"SHT_NOTE"
	.sectionflags	@"SHF_NOTE_NV_TKINFO"
	.tkinfo
        /*0018*/ 	.word	0x00000002
        /*0030*/ 	.string	""
        /*0030*/ 	.string	"ptxas"
        /*0030*/ 	.string	"Cuda compilation tools, release 13.0, V13.0.88"
        /*0030*/ 	.string	"Build cuda_13.0.r13.0/compiler.36424714_0"
        /*0030*/ 	.string	"-arch sm_100 -m 64 "



//--------------------- .note.nv.cuinfo           --------------------------
	.section	.note.nv.cuinfo,"",@"SHT_NOTE"
	.sectionflags	@"SHF_NOTE_NV_CUINFO"
        /*0018*/ 	.short	0x0002
        /*001a*/ 	.short	0x0064
        /*001c*/ 	.short	0x0082
	.zero		2


//--------------------- .nv.info                  --------------------------
	.section	.nv.info,"",@"SHT_CUDA_INFO"
	.align	4


	//----- nvinfo : EIATTR_REGCOUNT
	.align		4
        /*0000*/ 	.byte	0x04, 0x2f
        /*0002*/ 	.short	(.L_1 - .L_0)
	.align		4
.L_0:
        /*0004*/ 	.word	index@(_Z12SumReductionPKfPfi)
        /*0008*/ 	.word	0x0000000b


	//----- nvinfo : EIATTR_FRAME_SIZE
	.align		4
.L_1:
        /*000c*/ 	.byte	0x04, 0x11
        /*000e*/ 	.short	(.L_3 - .L_2)
	.align		4
.L_2:
        /*0010*/ 	.word	index@(_Z12SumReductionPKfPfi)
        /*0014*/ 	.word	0x00000000


	//----- nvinfo : EIATTR_MIN_STACK_SIZE
	.align		4
.L_3:
        /*0018*/ 	.byte	0x04, 0x12
        /*001a*/ 	.short	(.L_5 - .L_4)
	.align		4
.L_4:
        /*001c*/ 	.word	index@(_Z12SumReductionPKfPfi)
        /*0020*/ 	.word	0x00000000
.L_5:


//--------------------- .nv.compat                --------------------------
	.section	.nv.compat,"",@"SHT_CUDA_COMPAT_INFO"
	.align	4
        /*0000*/ 	.byte	0x02, 0x09, 0x00, 0x00, 0x02, 0x02, 0x01, 0x00, 0x02, 0x05, 0x05, 0x00, 0x03, 0x07, 0x01, 0x01
        /*0010*/ 	.byte	0x02, 0x03, 0x00, 0x00, 0x02, 0x06, 0x01, 0x00, 0x04, 0x0b, 0x08, 0x00, 0x09, 0x00, 0x00, 0x00
        /*0020*/ 	.byte	0x00, 0x00, 0x00, 0x00


//--------------------- .nv.info._Z12SumReductionPKfPfi --------------------------
	.section	.nv.info._Z12SumReductionPKfPfi,"",@"SHT_CUDA_INFO"
	.sectionflags	@""
	.align	4


	//----- nvinfo : EIATTR_CUDA_API_VERSION
	.align		4
        /*0000*/ 	.byte	0x04, 0x37
        /*0002*/ 	.short	(.L_7 - .L_6)
.L_6:
        /*0004*/ 	.word	0x00000082


	//----- nvinfo : EIATTR_KPARAM_INFO
	.align		4
.L_7:
        /*0008*/ 	.byte	0x04, 0x17
        /*000a*/ 	.short	(.L_9 - .L_8)
.L_8:
        /*000c*/ 	.word	0x00000000
        /*0010*/ 	.short	0x0002
        /*0012*/ 	.short	0x0010
        /*0014*/ 	.byte	0x00, 0xf0, 0x11, 0x00


	//----- nvinfo : EIATTR_KPARAM_INFO
	.align		4
.L_9:
        /*0018*/ 	.byte	0x04, 0x17
        /*001a*/ 	.short	(.L_11 - .L_10)
.L_10:
        /*001c*/ 	.word	0x00000000
        /*0020*/ 	.short	0x0001
        /*0022*/ 	.short	0x0008
        /*0024*/ 	.byte	0x00, 0xf5, 0x21, 0x00


	//----- nvinfo : EIATTR_KPARAM_INFO
	.align		4
.L_11:
        /*0028*/ 	.byte	0x04, 0x17
        /*002a*/ 	.short	(.L_13 - .L_12)
.L_12:
        /*002c*/ 	.word	0x00000000
        /*0030*/ 	.short	0x0000
        /*0032*/ 	.short	0x0000
        /*0034*/ 	.byte	0x00, 0xf5, 0x21, 0x00


	//----- nvinfo : EIATTR_SPARSE_MMA_MASK
	.align		4
.L_13:
        /*0038*/ 	.byte	0x03, 0x50
        /*003a*/ 	.short	0x0000


	//----- nvinfo : EIATTR_MAXREG_COUNT
	.align		4
        /*003c*/ 	.byte	0x03, 0x1b
        /*003e*/ 	.short	0x00ff


	//----- nvinfo : EIATTR_MERCURY_ISA_VERSION
	.align		4
        /*0040*/ 	.byte	0x03, 0x5f
        /*0042*/ 	.short	0x0101


	//----- nvinfo : EIATTR_COOP_GROUP_MASK_REGIDS
	.align		4
        /*0044*/ 	.byte	0x04, 0x29
        /*0046*/ 	.short	(.L_15 - .L_14)


	//   ....[0]....
.L_14:
        /*0048*/ 	.word	0xffffffff


	//   ....[1]....
        /*004c*/ 	.word	0xffffffff


	//   ....[2]....
        /*0050*/ 	.word	0xffffffff


	//   ....[3]....
        /*0054*/ 	.word	0xffffffff


	//   ....[4]....
        /*0058*/ 	.word	0xffffffff


	//----- nvinfo : EIATTR_COOP_GROUP_INSTR_OFFSETS
	.align		4
.L_15:
        /*005c*/ 	.byte	0x04, 0x28
        /*005e*/ 	.short	(.L_17 - .L_16)


	//   ....[0]....
.L_16:
        /*0060*/ 	.word	0x00000160


	//   ....[1]....
        /*0064*/ 	.word	0x00000190


	//   ....[2]....
        /*0068*/ 	.word	0x000001b0


	//   ....[3]....
        /*006c*/ 	.word	0x000001d0


	//   ....[4]....
        /*0070*/ 	.word	0x000001f0


	//----- nvinfo : EIATTR_VRC_CTA_INIT_COUNT
	.align		4
.L_17:
        /*0074*/ 	.byte	0x02, 0x4a
	.zero		1
	.zero		1


	//----- nvinfo : EIATTR_EXIT_INSTR_OFFSETS
	.align		4
        /*0078*/ 	.byte	0x04, 0x1c
        /*007a*/ 	.short	(.L_19 - .L_18)


	//   ....[0]....
.L_18:
        /*007c*/ 	.word	0x00000200


	//   ....[1]....
        /*0080*/ 	.word	0x00000240


	//----- nvinfo : EIATTR_CRS_STACK_SIZE
	.align		4
.L_19:
        /*0084*/ 	.byte	0x04, 0x1e
        /*0086*/ 	.short	(.L_21 - .L_20)
.L_20:
        /*0088*/ 	.word	0x00000000


	//----- nvinfo : EIATTR_CBANK_PARAM_SIZE
	.align		4
.L_21:
        /*008c*/ 	.byte	0x03, 0x19
        /*008e*/ 	.short	0x0014


	//----- nvinfo : EIATTR_PARAM_CBANK
	.align		4
        /*0090*/ 	.byte	0x04, 0x0a
        /*0092*/ 	.short	(.L_23 - .L_22)
	.align		4
.L_22:
        /*0094*/ 	.word	index@(.nv.constant0._Z12SumReductionPKfPfi)
        /*0098*/ 	.short	0x0380
        /*009a*/ 	.short	0x0014


	//----- nvinfo : EIATTR_SW_WAR
	.align		4
.L_23:
        /*009c*/ 	.byte	0x04, 0x36
        /*009e*/ 	.short	(.L_25 - .L_24)
.L_24:
        /*00a0*/ 	.word	0x00000008
.L_25:


//--------------------- .nv.callgraph             --------------------------
	.section	.nv.callgraph,"",@"SHT_CUDA_CALLGRAPH"
	.align	4
	.sectionentsize	8
	.align		4
        /*0000*/ 	.word	0x00000000
	.align		4
        /*0004*/ 	.word	0xffffffff
	.align		4
        /*0008*/ 	.word	0x00000000
	.align		4
        /*000c*/ 	.word	0xfffffffe
	.align		4
        /*0010*/ 	.word	0x00000000
	.align		4
        /*0014*/ 	.word	0xfffffffd
	.align		4
        /*0018*/ 	.word	0x00000000
	.align		4
        /*001c*/ 	.word	0xfffffffc


//--------------------- .text._Z12SumReductionPKfPfi --------------------------
	.section	.text._Z12SumReductionPKfPfi,"ax",@progbits
	.align	128
        .global         _Z12SumReductionPKfPfi
        .type           _Z12SumReductionPKfPfi,@function
        .size           _Z12SumReductionPKfPfi,(.L_x_4 - _Z12SumReductionPKfPfi)
        .other          _Z12SumReductionPKfPfi,@"STO_CUDA_ENTRY STV_DEFAULT"
_Z12SumReductionPKfPfi:
.text._Z12SumReductionPKfPfi:
[----:B------:R-:W-:Y:S01]  /*0000*/  LDC R1, c[0x0][0x37c] ;  /* 0x0000df00ff017b82 */ /* 0x000fe20000000800 */
[----:B------:R-:W0:Y:S07]  /*0010*/  S2R R8, SR_TID.X ;  /* 0x0000000000087919 */ /* 0x000e2e0000002100 */
[----:B------:R-:W0:Y:S01]  /*0020*/  S2UR UR4, SR_CTAID.X ;  /* 0x00000000000479c3 */ /* 0x000e220000002500 */
[----:B------:R-:W1:Y:S01]  /*0030*/  LDCU UR7, c[0x0][0x390] ;  /* 0x00007200ff0777ac */ /* 0x000e620008000800 */
[----:B------:R-:W-:Y:S01]  /*0040*/  BSSY.RECONVERGENT B0, `(.L_x_0) ;  /* 0x0000011000007945 */ /* 0x000fe20003800200 */
[----:B------:R-:W-:-:S05]  /*0050*/  HFMA2 R6, -RZ, RZ, 0, 0 ;  /* 0x00000000ff067431 */ /* 0x000fca00000001ff */
[----:B------:R-:W0:Y:S02]  /*0060*/  LDC R7, c[0x0][0x360] ;  /* 0x0000d800ff077b82 */ /* 0x000e240000000800 */
[----:B0-----:R-:W-:Y:S01]  /*0070*/  IMAD R0, R7, UR4, R8 ;  /* 0x0000000407007c24 */ /* 0x001fe2000f8e0208 */
[----:B------:R-:W0:Y:S04]  /*0080*/  LDCU.64 UR4, c[0x0][0x358] ;  /* 0x00006b00ff0477ac */ /* 0x000e280008000a00 */
[----:B-1----:R-:W-:-:S13]  /*0090*/  ISETP.GE.AND P0, PT, R0, UR7, PT ;  /* 0x0000000700007c0c */ /* 0x002fda000bf06270 */
[----:B------:R-:W-:Y:S05]  /*00a0*/  @P0 BRA `(.L_x_1) ;  /* 0x0000000000280947 */ /* 0x000fea0003800000 */
[----:B------:R-:W1:Y:S01]  /*00b0*/  LDC.64 R4, c[0x0][0x380] ;  /* 0x0000e000ff047b82 */ /* 0x000e620000000a00 */
[----:B------:R-:W2:Y:S01]  /*00c0*/  LDCU UR6, c[0x0][0x370] ;  /* 0x00006e00ff0677ac */ /* 0x000ea20008000800 */
[----:B------:R-:W-:Y:S01]  /*00d0*/  MOV R6, RZ ;  /* 0x000000ff00067202 */ /* 0x000fe20000000f00 */
[----:B--2---:R-:W-:-:S07]  /*00e0*/  IMAD R7, R7, UR6, RZ ;  /* 0x0000000607077c24 */ /* 0x004fce000f8e02ff */
.L_x_2:
[----:B-1----:R-:W-:-:S06]  /*00f0*/  IMAD.WIDE R2, R0, 0x4, R4 ;  /* 0x0000000400027825 */ /* 0x002fcc00078e0204 */
[----:B0-----:R-:W2:Y:S01]  /*0100*/  LDG.E R3, desc[UR4][R2.64] ;  /* 0x0000000402037981 */ /* 0x001ea2000c1e1900 */
[----:B------:R-:W-:-:S04]  /*0110*/  IADD3 R0, PT, PT, R7, R0, RZ ;  /* 0x0000000007007210 */ /* 0x000fc80007ffe0ff */
[----:B------:R-:W-:Y:S01]  /*0120*/  ISETP.GE.AND P0, PT, R0, UR7, PT ;  /* 0x0000000700007c0c */ /* 0x000fe2000bf06270 */
[----:B--2---:R-:W-:-:S12]  /*0130*/  FADD R6, R3, R6 ;  /* 0x0000000603067221 */ /* 0x004fd80000000000 */
[----:B------:R-:W-:Y:S05]  /*0140*/  @!P0 BRA `(.L_x_2) ;  /* 0xfffffffc00e88947 */ /* 0x000fea000383ffff */
.L_x_1:
[----:B0-----:R-:W-:Y:S05]  /*0150*/  BSYNC.RECONVERGENT B0 ;  /* 0x0000000000007941 */ /* 0x001fea0003800200 */
.L_x_0:
[----:B------:R-:W0:Y:S01]  /*0160*/  SHFL.DOWN PT, R3, R6, 0x10, 0x1f ;  /* 0x0a001f0006037f89 */ /* 0x000e2200000e0000 */
[----:B------:R-:W-:Y:S01]  /*0170*/  LOP3.LUT P0, RZ, R8, 0x1f, RZ, 0xc0, !PT ;  /* 0x0000001f08ff7812 */ /* 0x000fe2000780c0ff */
[----:B0-----:R-:W-:-:S05]  /*0180*/  FADD R3, R3, R6 ;  /* 0x0000000603037221 */ /* 0x001fca0000000000 */
[----:B------:R-:W0:Y:S02]  /*0190*/  SHFL.DOWN PT, R0, R3, 0x8, 0x1f ;  /* 0x09001f0003007f89 */ /* 0x000e2400000e0000 */
[----:B0-----:R-:W-:-:S05]  /*01a0*/  FADD R0, R3, R0 ;  /* 0x0000000003007221 */ /* 0x001fca0000000000 */
[----:B------:R-:W0:Y:S02]  /*01b0*/  SHFL.DOWN PT, R5, R0, 0x4, 0x1f ;  /* 0x08801f0000057f89 */ /* 0x000e2400000e0000 */
[----:B0-----:R-:W-:-:S05]  /*01c0*/  FADD R5, R0, R5 ;  /* 0x0000000500057221 */ /* 0x001fca0000000000 */
[----:B------:R-:W0:Y:S02]  /*01d0*/  SHFL.DOWN PT, R2, R5, 0x2, 0x1f ;  /* 0x08401f0005027f89 */ /* 0x000e2400000e0000 */
[----:B0-----:R-:W-:-:S05]  /*01e0*/  FADD R4, R5, R2 ;  /* 0x0000000205047221 */ /* 0x001fca0000000000 */
[----:B------:R0:W1:Y:S01]  /*01f0*/  SHFL.DOWN PT, R7, R4, 0x1, 0x1f ;  /* 0x08201f0004077f89 */ /* 0x00006200000e0000 */
[----:B------:R-:W-:Y:S05]  /*0200*/  @P0 EXIT ;  /* 0x000000000000094d */ /* 0x000fea0003800000 */
[----:B------:R-:W2:Y:S01]  /*0210*/  LDC.64 R2, c[0x0][0x388] ;  /* 0x0000e200ff027b82 */ /* 0x000ea20000000a00 */
[----:B-1----:R-:W-:-:S05]  /*0220*/  FADD R7, R4, R7 ;  /* 0x0000000704077221 */ /* 0x002fca0000000000 */
[----:B--2---:R-:W-:Y:S01]  /*0230*/  REDG.E.ADD.F32.FTZ.RN.STRONG.GPU desc[UR4][R2.64], R7 ;  /* 0x00000007020079a6 */ /* 0x004fe2000c12f304 */
[----:B------:R-:W-:Y:S05]  /*0240*/  EXIT ;  /* 0x000000000000794d */ /* 0x000fea0003800000 */
.L_x_3:
[----:B------:R-:W-:-:S00]  /*0250*/  BRA `(.L_x_3) ;  /* 0xfffffffc00fc7947 */ /* 0x000fc0000383ffff */
[----:B------:R-:W-:-:S00]  /*0260*/  NOP ;  /* 0x0000000000007918 */ /* 0x000fc00000000000 */
        /* <DEDUP_REMOVED lines=9> */
.L_x_4:


//--------------------- .nv.shared.reserved.0     --------------------------
	.section	.nv.shared.reserved.0,"aw",@nobits
	.weak		__nv_reservedSMEM_offset_0_alias
	.size		__nv_reservedSMEM_offset_0_alias, 0, 64
	.other		__nv_reservedSMEM_offset_0_alias,@"STO_CUDA_RESERVED_SHARED STV_DEFAULT"
__nv_reservedSMEM_offset_0_alias:
	.zero		0
	.zero		64


//--------------------- .nv.constant0._Z12SumReductionPKfPfi --------------------------
	.section	.nv.constant0._Z12SumReductionPKfPfi,"a",@progbits
	.sectionflags	@""
	.align	4
.nv.constant0._Z12SumReductionPKfPfi:
	.zero		916


//--------------------- SYMBOLS --------------------------

	.type		.nv.reservedSmem.offset0,@object
	.size		.nv.reservedSmem.offset0,0x4
